//
// Generated by NVIDIA NVVM Compiler
//
// Compiler Build ID: CL-36424714
// Cuda compilation tools, release 13.0, V13.0.88
// Based on NVVM 20.0.0
//

.version 9.0
.target sm_100
.address_size 64

	// .globl	_Z6MatMul6MatrixS_S_

.visible .entry _Z6MatMul6MatrixS_S_(
	.param .align 8 .b8 _Z6MatMul6MatrixS_S__param_0[16],
	.param .align 8 .b8 _Z6MatMul6MatrixS_S__param_1[16],
	.param .align 8 .b8 _Z6MatMul6MatrixS_S__param_2[16]
)
{
	.reg .pred 	%p<10>;
	.reg .b32 	%r<42>;
	.reg .b32 	%f<68>;
	.reg .b64 	%rd<53>;

	ld.param.u64 	%rd6, [_Z6MatMul6MatrixS_S__param_2+8];
	ld.param.u32 	%r2, [_Z6MatMul6MatrixS_S__param_1+4];
	ld.param.u32 	%r1, [_Z6MatMul6MatrixS_S__param_0+4];
	ld.param.u64 	%rd7, [_Z6MatMul6MatrixS_S__param_1+8];
	ld.param.u64 	%rd8, [_Z6MatMul6MatrixS_S__param_0+8];
	ld.param.v2.u32 	{%r20, %r21}, [_Z6MatMul6MatrixS_S__param_2];
	cvta.to.global.u64 	%rd1, %rd8;
	cvta.to.global.u64 	%rd2, %rd7;
	mov.u32 	%r22, %ctaid.y;
	mov.u32 	%r23, %ntid.y;
	mov.u32 	%r24, %tid.y;
	mad.lo.s32 	%r3, %r22, %r23, %r24;
	mov.u32 	%r25, %ctaid.x;
	mov.u32 	%r26, %ntid.x;
	mov.u32 	%r27, %tid.x;
	mad.lo.s32 	%r4, %r25, %r26, %r27;
	setp.lt.s32 	%p1, %r1, 1;
	mov.f32 	%f67, 0f00000000;
	@%p1 bra 	$L__BB0_12;
	mul.lo.s32 	%r5, %r1, %r3;
	and.b32  	%r6, %r1, 7;
	setp.lt.u32 	%p2, %r1, 8;
	mov.b32 	%r40, 0;
	mov.f32 	%f67, 0f00000000;
	@%p2 bra 	$L__BB0_4;
	and.b32  	%r40, %r1, 2147483640;
	neg.s32 	%r38, %r40;
	shl.b32 	%r9, %r2, 3;
	mul.wide.u32 	%rd9, %r5, 4;
	add.s64 	%rd10, %rd9, %rd1;
	add.s64 	%rd52, %rd10, 16;
	mov.f32 	%f67, 0f00000000;
	mul.wide.s32 	%rd13, %r2, 4;
	mov.u32 	%r37, %r4;
$L__BB0_3:
	.pragma "nounroll";
	ld.global.f32 	%f17, [%rd52+-16];
	mul.wide.s32 	%rd11, %r37, 4;
	add.s64 	%rd12, %rd2, %rd11;
	ld.global.f32 	%f18, [%rd12];
	fma.rn.f32 	%f19, %f17, %f18, %f67;
	ld.global.f32 	%f20, [%rd52+-12];
	add.s64 	%rd14, %rd12, %rd13;
	ld.global.f32 	%f21, [%rd14];
	fma.rn.f32 	%f22, %f20, %f21, %f19;
	ld.global.f32 	%f23, [%rd52+-8];
	add.s64 	%rd15, %rd14, %rd13;
	ld.global.f32 	%f24, [%rd15];
	fma.rn.f32 	%f25, %f23, %f24, %f22;
	ld.global.f32 	%f26, [%rd52+-4];
	add.s64 	%rd16, %rd15, %rd13;
	ld.global.f32 	%f27, [%rd16];
	fma.rn.f32 	%f28, %f26, %f27, %f25;
	ld.global.f32 	%f29, [%rd52];
	add.s64 	%rd17, %rd16, %rd13;
	ld.global.f32 	%f30, [%rd17];
	fma.rn.f32 	%f31, %f29, %f30, %f28;
	ld.global.f32 	%f32, [%rd52+4];
	add.s64 	%rd18, %rd17, %rd13;
	ld.global.f32 	%f33, [%rd18];
	fma.rn.f32 	%f34, %f32, %f33, %f31;
	ld.global.f32 	%f35, [%rd52+8];
	add.s64 	%rd19, %rd18, %rd13;
	ld.global.f32 	%f36, [%rd19];
	fma.rn.f32 	%f37, %f35, %f36, %f34;
	ld.global.f32 	%f38, [%rd52+12];
	add.s64 	%rd20, %rd19, %rd13;
	ld.global.f32 	%f39, [%rd20];
	fma.rn.f32 	%f67, %f38, %f39, %f37;
	add.s32 	%r38, %r38, 8;
	add.s32 	%r37, %r37, %r9;
	add.s64 	%rd52, %rd52, 32;
	setp.ne.s32 	%p3, %r38, 0;
	@%p3 bra 	$L__BB0_3;
$L__BB0_4:
	setp.eq.s32 	%p4, %r6, 0;
	@%p4 bra 	$L__BB0_12;
	and.b32  	%r15, %r1, 3;
	setp.lt.u32 	%p5, %r6, 4;
	@%p5 bra 	$L__BB0_7;
	add.s32 	%r29, %r40, %r5;
	mul.wide.u32 	%rd21, %r29, 4;
	add.s64 	%rd22, %rd1, %rd21;
	ld.global.f32 	%f41, [%rd22];
	mad.lo.s32 	%r30, %r40, %r2, %r4;
	mul.wide.s32 	%rd23, %r30, 4;
	add.s64 	%rd24, %rd2, %rd23;
	ld.global.f32 	%f42, [%rd24];
	fma.rn.f32 	%f43, %f41, %f42, %f67;
	cvt.u64.u32 	%rd25, %r5;
	cvt.u64.u32 	%rd26, %r40;
	add.s64 	%rd27, %rd26, %rd25;
	shl.b64 	%rd28, %rd27, 2;
	add.s64 	%rd29, %rd1, %rd28;
	ld.global.f32 	%f44, [%rd29+4];
	mul.wide.s32 	%rd30, %r2, 4;
	add.s64 	%rd31, %rd24, %rd30;
	ld.global.f32 	%f45, [%rd31];
	fma.rn.f32 	%f46, %f44, %f45, %f43;
	ld.global.f32 	%f47, [%rd29+8];
	add.s64 	%rd32, %rd31, %rd30;
	ld.global.f32 	%f48, [%rd32];
	fma.rn.f32 	%f49, %f47, %f48, %f46;
	ld.global.f32 	%f50, [%rd29+12];
	add.s64 	%rd33, %rd32, %rd30;
	ld.global.f32 	%f51, [%rd33];
	fma.rn.f32 	%f67, %f50, %f51, %f49;
	add.s32 	%r40, %r40, 4;
$L__BB0_7:
	setp.eq.s32 	%p6, %r15, 0;
	@%p6 bra 	$L__BB0_12;
	setp.eq.s32 	%p7, %r15, 1;
	@%p7 bra 	$L__BB0_10;
	add.s32 	%r31, %r40, %r5;
	mul.wide.u32 	%rd34, %r31, 4;
	add.s64 	%rd35, %rd1, %rd34;
	ld.global.f32 	%f53, [%rd35];
	mad.lo.s32 	%r32, %r40, %r2, %r4;
	mul.wide.s32 	%rd36, %r32, 4;
	add.s64 	%rd37, %rd2, %rd36;
	ld.global.f32 	%f54, [%rd37];
	fma.rn.f32 	%f55, %f53, %f54, %f67;
	cvt.u64.u32 	%rd38, %r5;
	cvt.u64.u32 	%rd39, %r40;
	add.s64 	%rd40, %rd39, %rd38;
	shl.b64 	%rd41, %rd40, 2;
	add.s64 	%rd42, %rd1, %rd41;
	ld.global.f32 	%f56, [%rd42+4];
	mul.wide.s32 	%rd43, %r2, 4;
	add.s64 	%rd44, %rd37, %rd43;
	ld.global.f32 	%f57, [%rd44];
	fma.rn.f32 	%f67, %f56, %f57, %f55;
	add.s32 	%r40, %r40, 2;
$L__BB0_10:
	and.b32  	%r33, %r1, 1;
	setp.eq.b32 	%p8, %r33, 1;
	not.pred 	%p9, %p8;
	@%p9 bra 	$L__BB0_12;
	add.s32 	%r34, %r40, %r5;
	mul.wide.u32 	%rd45, %r34, 4;
	add.s64 	%rd46, %rd1, %rd45;
	ld.global.f32 	%f58, [%rd46];
	mad.lo.s32 	%r35, %r40, %r2, %r4;
	mul.wide.s32 	%rd47, %r35, 4;
	add.s64 	%rd48, %rd2, %rd47;
	ld.global.f32 	%f59, [%rd48];
	fma.rn.f32 	%f67, %f58, %f59, %f67;
$L__BB0_12:
	cvta.to.global.u64 	%rd49, %rd6;
	mad.lo.s32 	%r36, %r21, %r3, %r4;
	mul.wide.s32 	%rd50, %r36, 4;
	add.s64 	%rd51, %rd49, %rd50;
	st.global.f32 	[%rd51], %f67;
	ret;

}


// ===== COMPILED SASS (sm_100) =====

	.target	sm_100

	.elftype	@"ET_EXEC"


//--------------------- .note.nv.tkinfo           --------------------------
	.section	.note.nv.tkinfo,"",@"SHT_NOTE"
	.sectionflags	@"SHF_NOTE_NV_TKINFO"
	.tkinfo
        /*0018*/ 	.word	0x00000002
        /*0030*/ 	.string	""
        /*0030*/ 	.string	"ptxas"
        /*0030*/ 	.string	"Cuda compilation tools, release 13.0, V13.0.88"
        /*0030*/ 	.string	"Build cuda_13.0.r13.0/compiler.36424714_0"
        /*0030*/ 	.string	"-arch sm_100 -m 64 "



//--------------------- .note.nv.cuinfo           --------------------------
	.section	.note.nv.cuinfo,"",@"SHT_NOTE"
	.sectionflags	@"SHF_NOTE_NV_CUINFO"
        /*0018*/ 	.short	0x0002
        /*001a*/ 	.short	0x0064
        /*001c*/ 	.short	0x0082
	.zero		2


//--------------------- .nv.info                  --------------------------
	.section	.nv.info,"",@"SHT_CUDA_INFO"
	.align	4


	//----- nvinfo : EIATTR_REGCOUNT
	.align		4
        /*0000*/ 	.byte	0x04, 0x2f
        /*0002*/ 	.short	(.L_1 - .L_0)
	.align		4
.L_0:
        /*0004*/ 	.word	index@(_Z6MatMul6MatrixS_S_)
        /*0008*/ 	.word	0x00000020


	//----- nvinfo : EIATTR_FRAME_SIZE
	.align		4
.L_1:
        /*000c*/ 	.byte	0x04, 0x11
        /*000e*/ 	.short	(.L_3 - .L_2)
	.align		4
.L_2:
        /*0010*/ 	.word	index@(_Z6MatMul6MatrixS_S_)
        /*0014*/ 	.word	0x00000000


	//----- nvinfo : EIATTR_MIN_STACK_SIZE
	.align		4
.L_3:
        /*0018*/ 	.byte	0x04, 0x12
        /*001a*/ 	.short	(.L_5 - .L_4)
	.align		4
.L_4:
        /*001c*/ 	.word	index@(_Z6MatMul6MatrixS_S_)
        /*0020*/ 	.word	0x00000000
.L_5:


//--------------------- .nv.compat                --------------------------
	.section	.nv.compat,"",@"SHT_CUDA_COMPAT_INFO"
	.align	4
        /*0000*/ 	.byte	0x02, 0x09, 0x00, 0x00, 0x02, 0x02, 0x01, 0x00, 0x02, 0x05, 0x05, 0x00, 0x03, 0x07, 0x01, 0x01
        /*0010*/ 	.byte	0x02, 0x03, 0x00, 0x00, 0x02, 0x06, 0x01, 0x00, 0x04, 0x0b, 0x08, 0x00, 0x09, 0x00, 0x00, 0x00
        /*0020*/ 	.byte	0x00, 0x00, 0x00, 0x00


//--------------------- .nv.info._Z6MatMul6MatrixS_S_ --------------------------
	.section	.nv.info._Z6MatMul6MatrixS_S_,"",@"SHT_CUDA_INFO"
	.sectionflags	@""
	.align	4


	//----- nvinfo : EIATTR_CUDA_API_VERSION
	.align		4
        /*0000*/ 	.byte	0x04, 0x37
        /*0002*/ 	.short	(.L_7 - .L_6)
.L_6:
        /*0004*/ 	.word	0x00000082


	//----- nvinfo : EIATTR_KPARAM_INFO
	.align		4
.L_7:
        /*0008*/ 	.byte	0x04, 0x17
        /*000a*/ 	.short	(.L_9 - .L_8)
.L_8:
        /*000c*/ 	.word	0x00000000
        /*0010*/ 	.short	0x0002
        /*0012*/ 	.short	0x0020
        /*0014*/ 	.byte	0x00, 0xf0, 0x41, 0x00


	//----- nvinfo : EIATTR_KPARAM_INFO
	.align		4
.L_9:
        /*0018*/ 	.byte	0x04, 0x17
        /*001a*/ 	.short	(.L_11 - .L_10)
.L_10:
        /*001c*/ 	.word	0x00000000
        /*0020*/ 	.short	0x0001
        /*0022*/ 	.short	0x0010
        /*0024*/ 	.byte	0x00, 0xf0, 0x41, 0x00


	//----- nvinfo : EIATTR_KPARAM_INFO
	.align		4
.L_11:
        /*0028*/ 	.byte	0x04, 0x17
        /*002a*/ 	.short	(.L_13 - .L_12)
.L_12:
        /*002c*/ 	.word	0x00000000
        /*0030*/ 	.short	0x0000
        /*0032*/ 	.short	0x0000
        /*0034*/ 	.byte	0x00, 0xf0, 0x41, 0x00


	//----- nvinfo : EIATTR_SPARSE_MMA_MASK
	.align		4
.L_13:
        /*0038*/ 	.byte	0x03, 0x50
        /*003a*/ 	.short	0x0000


	//----- nvinfo : EIATTR_MAXREG_COUNT
	.align		4
        /*003c*/ 	.byte	0x03, 0x1b
        /*003e*/ 	.short	0x00ff


	//----- nvinfo : EIATTR_MERCURY_ISA_VERSION
	.align		4
        /*0040*/ 	.byte	0x03, 0x5f
        /*0042*/ 	.short	0x0101


	//----- nvinfo : EIATTR_VRC_CTA_INIT_COUNT
	.align		4
        /*0044*/ 	.byte	0x02, 0x4a
	.zero		1
	.zero		1


	//----- nvinfo : EIATTR_EXIT_INSTR_OFFSETS
	.align		4
        /*0048*/ 	.byte	0x04, 0x1c
        /*004a*/ 	.short	(.L_15 - .L_14)


	//   ....[0]....
.L_14:
        /*004c*/ 	.word	0x00000900


	//----- nvinfo : EIATTR_CBANK_PARAM_SIZE
	.align		4
.L_15:
        /*0050*/ 	.byte	0x03, 0x19
        /*0052*/ 	.short	0x0030


	//----- nvinfo : EIATTR_PARAM_CBANK
	.align		4
        /*0054*/ 	.byte	0x04, 0x0a
        /*0056*/ 	.short	(.L_17 - .L_16)
	.align		4
.L_16:
        /*0058*/ 	.word	index@(.nv.constant0._Z6MatMul6MatrixS_S_)
        /*005c*/ 	.short	0x0380
        /*005e*/ 	.short	0x0030


	//----- nvinfo : EIATTR_SW_WAR
	.align		4
.L_17:
        /*0060*/ 	.byte	0x04, 0x36
        /*0062*/ 	.short	(.L_19 - .L_18)
.L_18:
        /*0064*/ 	.word	0x00000008
.L_19:


//--------------------- .nv.callgraph             --------------------------
	.section	.nv.callgraph,"",@"SHT_CUDA_CALLGRAPH"
	.align	4
	.sectionentsize	8
	.align		4
        /*0000*/ 	.word	0x00000000
	.align		4
        /*0004*/ 	.word	0xffffffff
	.align		4
        /*0008*/ 	.word	0x00000000
	.align		4
        /*000c*/ 	.word	0xfffffffe
	.align		4
        /*0010*/ 	.word	0x00000000
	.align		4
        /*0014*/ 	.word	0xfffffffd
	.align		4
        /*0018*/ 	.word	0x00000000
	.align		4
        /*001c*/ 	.word	0xfffffffc


//--------------------- .text._Z6MatMul6MatrixS_S_ --------------------------
	.section	.text._Z6MatMul6MatrixS_S_,"ax",@progbits
	.align	128
        .global         _Z6MatMul6MatrixS_S_
        .type           _Z6MatMul6MatrixS_S_,@function
        .size           _Z6MatMul6MatrixS_S_,(.L_x_6 - _Z6MatMul6MatrixS_S_)
        .other          _Z6MatMul6MatrixS_S_,@"STO_CUDA_ENTRY STV_DEFAULT"
_Z6MatMul6MatrixS_S_:
.text._Z6MatMul6MatrixS_S_:
[----:B------:R-:W-:Y:S01]  /*0000*/  LDC R1, c[0x0][0x37c] ;  /* 0x0000df00ff017b82 */ /* 0x000fe20000000800 */
[----:B------:R-:W0:Y:S01]  /*0010*/  S2R R3, SR_TID.Y ;  /* 0x0000000000037919 */ /* 0x000e220000002200 */
[----:B------:R-:W1:Y:S06]  /*0020*/  LDCU UR5, c[0x0][0x384] ;  /* 0x00007080ff0577ac */ /* 0x000e6c0008000800 */
[----:B------:R-:W0:Y:S01]  /*0030*/  LDC R0, c[0x0][0x364] ;  /* 0x0000d900ff007b82 */ /* 0x000e220000000800 */
[----:B------:R-:W-:Y:S01]  /*0040*/  HFMA2 R17, -RZ, RZ, 0, 0 ;  /* 0x00000000ff117431 */ /* 0x000fe200000001ff */
[----:B------:R-:W2:Y:S01]  /*0050*/  S2R R2, SR_TID.X ;  /* 0x0000000000027919 */ /* 0x000ea20000002100 */
[----:B------:R-:W3:Y:S05]  /*0060*/  LDCU.64 UR8, c[0x0][0x358] ;  /* 0x00006b00ff0877ac */ /* 0x000eea0008000a00 */
[----:B------:R-:W0:Y:S08]  /*0070*/  S2UR UR4, SR_CTAID.Y ;  /* 0x00000000000479c3 */ /* 0x000e300000002600 */
[----:B------:R-:W2:Y:S01]  /*0080*/  S2UR UR6, SR_CTAID.X ;  /* 0x00000000000679c3 */ /* 0x000ea20000002500 */
[----:B-1----:R-:W-:-:S07]  /*0090*/  UISETP.GE.AND UP0, UPT, UR5, 0x1, UPT ;  /* 0x000000010500788c */ /* 0x002fce000bf06270 */
[----:B------:R-:W2:Y:S01]  /*00a0*/  LDC R15, c[0x0][0x360] ;  /* 0x0000d800ff0f7b82 */ /* 0x000ea20000000800 */
[----:B0-----:R-:W-:Y:S02]  /*00b0*/  IMAD R0, R0, UR4, R3 ;  /* 0x0000000400007c24 */ /* 0x001fe4000f8e0203 */
[----:B--2---:R-:W-:Y:S01]  /*00c0*/  IMAD R15, R15, UR6, R2 ;  /* 0x000000060f0f7c24 */ /* 0x004fe2000f8e0202 */
[----:B---3--:R-:W-:Y:S06]  /*00d0*/  BRA.U !UP0, `(.L_x_0) ;  /* 0x0000000508f47547 */ /* 0x008fec000b800000 */
[----:B------:R-:W-:Y:S02]  /*00e0*/  UISETP.GE.U32.AND UP1, UPT, UR5, 0x8, UPT ;  /* 0x000000080500788c */ /* 0x000fe4000bf26070 */
[----:B------:R-:W-:Y:S01]  /*00f0*/  IMAD R14, R0, UR5, RZ ;  /* 0x00000005000e7c24 */ /* 0x000fe2000f8e02ff */
[----:B------:R-:W-:Y:S01]  /*0100*/  ULOP3.LUT UR6, UR5, 0x7, URZ, 0xc0, !UPT ;  /* 0x0000000705067892 */ /* 0x000fe2000f8ec0ff */
[----:B------:R-:W-:Y:S01]  /*0110*/  MOV R17, RZ ;  /* 0x000000ff00117202 */ /* 0x000fe20000000f00 */
[----:B------:R-:W-:Y:S02]  /*0120*/  UMOV UR4, URZ ;  /* 0x000000ff00047c82 */ /* 0x000fe40008000000 */
[----:B------:R-:W-:Y:S02]  /*0130*/  UISETP.NE.AND UP0, UPT, UR6, URZ, UPT ;  /* 0x000000ff0600728c */ /* 0x000fe4000bf05270 */
[----:B------:R-:W-:Y:S09]  /*0140*/  BRA.U !UP1, `(.L_x_1) ;  /* 0x0000000109c47547 */ /* 0x000ff2000b800000 */
[----:B------:R-:W0:Y:S01]  /*0150*/  LDC.64 R2, c[0x0][0x388] ;  /* 0x0000e200ff027b82 */ /* 0x000e220000000a00 */
[----:B------:R-:W-:Y:S01]  /*0160*/  ULOP3.LUT UR4, UR5, 0x7ffffff8, URZ, 0xc0, !UPT ;  /* 0x7ffffff805047892 */ /* 0x000fe2000f8ec0ff */
[----:B------:R-:W-:Y:S02]  /*0170*/  MOV R17, RZ ;  /* 0x000000ff00117202 */ /* 0x000fe40000000f00 */
[----:B------:R-:W-:Y:S01]  /*0180*/  MOV R16, R15 ;  /* 0x0000000f00107202 */ /* 0x000fe20000000f00 */
[----:B------:R-:W-:Y:S01]  /*0190*/  UIADD3 UR7, UPT, UPT, -UR4, URZ, URZ ;  /* 0x000000ff04077290 */ /* 0x000fe2000fffe1ff */
[----:B0-----:R-:W-:-:S03]  /*01a0*/  IMAD.WIDE.U32 R2, R14, 0x4, R2 ;  /* 0x000000040e027825 */ /* 0x001fc600078e0002 */
[----:B------:R-:W-:-:S04]  /*01b0*/  IADD3 R4, P0, PT, R2, 0x10, RZ ;  /* 0x0000001002047810 */ /* 0x000fc80007f1e0ff */
[----:B------:R-:W-:-:S09]  /*01c0*/  IADD3.X R3, PT, PT, RZ, R3, RZ, P0, !PT ;  /* 0x00000003ff037210 */ /* 0x000fd200007fe4ff */
.L_x_2:
[----:B------:R-:W0:Y:S01]  /*01d0*/  LDC.64 R10, c[0x0][0x398] ;  /* 0x0000e600ff0a7b82 */ /* 0x000e220000000a00 */
[----:B------:R-:W-:-:S05]  /*01e0*/  MOV R2, R4 ;  /* 0x0000000400027202 */ /* 0x000fca0000000f00 */
[----:B------:R-:W2:Y:S02]  /*01f0*/  LDG.E R18, desc[UR8][R2.64+-0x10] ;  /* 0xfffff00802127981 */ /* 0x000ea4000c1e1900 */
[----:B------:R-:W1:Y:S02]  /*0200*/  LDC R19, c[0x0][0x394] ;  /* 0x0000e500ff137b82 */ /* 0x000e640000000800 */
[----:B------:R-:W3:Y:S04]  /*0210*/  LDG.E R22, desc[UR8][R2.64+-0xc] ;  /* 0xfffff40802167981 */ /* 0x000ee8000c1e1900 */
[----:B------:R-:W4:Y:S04]  /*0220*/  LDG.E R23, desc[UR8][R2.64+-0x8] ;  /* 0xfffff80802177981 */ /* 0x000f28000c1e1900 */
[----:B------:R-:W5:Y:S04]  /*0230*/  LDG.E R25, desc[UR8][R2.64+-0x4] ;  /* 0xfffffc0802197981 */ /* 0x000f68000c1e1900 */
[----:B------:R-:W5:Y:S01]  /*0240*/  LDG.E R26, desc[UR8][R2.64] ;  /* 0x00000008021a7981 */ /* 0x000f62000c1e1900 */
[----:B0-----:R-:W-:-:S05]  /*0250*/  IMAD.WIDE R10, R16, 0x4, R10 ;  /* 0x00000004100a7825 */ /* 0x001fca00078e020a */
[----:B------:R0:W2:Y:S01]  /*0260*/  LDG.E R20, desc[UR8][R10.64] ;  /* 0x000000080a147981 */ /* 0x0000a2000c1e1900 */
[----:B-1----:R-:W-:-:S05]  /*0270*/  IMAD.WIDE R28, R19, 0x4, R10 ;  /* 0x00000004131c7825 */ /* 0x002fca00078e020a */
[----:B------:R-:W3:Y:S01]  /*0280*/  LDG.E R21, desc[UR8][R28.64] ;  /* 0x000000081c157981 */ /* 0x000ee2000c1e1900 */
[----:B------:R-:W-:-:S05]  /*0290*/  IMAD.WIDE R12, R19, 0x4, R28 ;  /* 0x00000004130c7825 */ /* 0x000fca00078e021c */
[----:B------:R1:W4:Y:S01]  /*02a0*/  LDG.E R24, desc[UR8][R12.64] ;  /* 0x000000080c187981 */ /* 0x000322000c1e1900 */
[----:B------:R-:W-:-:S03]  /*02b0*/  IMAD.WIDE R8, R19, 0x4, R12 ;  /* 0x0000000413087825 */ /* 0x000fc600078e020c */
[----:B------:R-:W5:Y:S01]  /*02c0*/  LDG.E R28, desc[UR8][R2.64+0x4] ;  /* 0x00000408021c7981 */ /* 0x000f62000c1e1900 */
[----:B------:R-:W-:-:S03]  /*02d0*/  IMAD.WIDE R4, R19, 0x4, R8 ;  /* 0x0000000413047825 */ /* 0x000fc600078e0208 */
[----:B------:R-:W5:Y:S04]  /*02e0*/  LDG.E R29, desc[UR8][R2.64+0x8] ;  /* 0x00000808021d7981 */ /* 0x000f68000c1e1900 */
[----:B------:R-:W5:Y:S01]  /*02f0*/  LDG.E R8, desc[UR8][R8.64] ;  /* 0x0000000808087981 */ /* 0x000f62000c1e1900 */
[----:B------:R-:W-:-:S03]  /*0300*/  IMAD.WIDE R6, R19, 0x4, R4 ;  /* 0x0000000413067825 */ /* 0x000fc600078e0204 */
[----:B------:R1:W5:Y:S01]  /*0310*/  LDG.E R5, desc[UR8][R4.64] ;  /* 0x0000000804057981 */ /* 0x000362000c1e1900 */
[----:B0-----:R-:W-:-:S03]  /*0320*/  IMAD.WIDE R10, R19, 0x4, R6 ;  /* 0x00000004130a7825 */ /* 0x001fc600078e0206 */
[----:B------:R-:W5:Y:S01]  /*0330*/  LDG.E R7, desc[UR8][R6.64] ;  /* 0x0000000806077981 */ /* 0x000f62000c1e1900 */
[----:B-1----:R-:W-:-:S03]  /*0340*/  IMAD.WIDE R12, R19, 0x4, R10 ;  /* 0x00000004130c7825 */ /* 0x002fc600078e020a */
[----:B------:R-:W5:Y:S04]  /*0350*/  LDG.E R27, desc[UR8][R10.64] ;  /* 0x000000080a1b7981 */ /* 0x000f68000c1e1900 */
[----:B------:R0:W5:Y:S04]  /*0360*/  LDG.E R9, desc[UR8][R2.64+0xc] ;  /* 0x00000c0802097981 */ /* 0x000168000c1e1900 */
[----:B------:R-:W5:Y:S01]  /*0370*/  LDG.E R12, desc[UR8][R12.64] ;  /* 0x000000080c0c7981 */ /* 0x000f62000c1e1900 */
[----:B------:R-:W-:-:S04]  /*0380*/  UIADD3 UR7, UPT, UPT, UR7, 0x8, URZ ;  /* 0x0000000807077890 */ /* 0x000fc8000fffe0ff */
[----:B------:R-:W-:Y:S01]  /*0390*/  UISETP.NE.AND UP1, UPT, UR7, URZ, UPT ;  /* 0x000000ff0700728c */ /* 0x000fe2000bf25270 */
[----:B------:R-:W-:Y:S02]  /*03a0*/  IADD3 R4, P0, PT, R2, 0x20, RZ ;  /* 0x0000002002047810 */ /* 0x000fe40007f1e0ff */
[----:B------:R-:W-:Y:S02]  /*03b0*/  LEA R16, R19, R16, 0x3 ;  /* 0x0000001013107211 */ /* 0x000fe400078e18ff */
[----:B0-----:R-:W-:Y:S01]  /*03c0*/  IADD3.X R3, PT, PT, RZ, R3, RZ, P0, !PT ;  /* 0x00000003ff037210 */ /* 0x001fe200007fe4ff */
[----:B--2---:R-:W-:-:S04]  /*03d0*/  FFMA R17, R18, R20, R17 ;  /* 0x0000001412117223 */ /* 0x004fc80000000011 */
[----:B---3--:R-:W-:-:S04]  /*03e0*/  FFMA R22, R22, R21, R17 ;  /* 0x0000001516167223 */ /* 0x008fc80000000011 */
[----:B----4-:R-:W-:-:S04]  /*03f0*/  FFMA R22, R23, R24, R22 ;  /* 0x0000001817167223 */ /* 0x010fc80000000016 */
[----:B-----5:R-:W-:-:S04]  /*0400*/  FFMA R25, R25, R8, R22 ;  /* 0x0000000819197223 */ /* 0x020fc80000000016 */
[----:B------:R-:W-:-:S04]  /*0410*/  FFMA R5, R26, R5, R25 ;  /* 0x000000051a057223 */ /* 0x000fc80000000019 */
[----:B------:R-:W-:-:S04]  /*0420*/  FFMA R28, R28, R7, R5 ;  /* 0x000000071c1c7223 */ /* 0x000fc80000000005 */
[----:B------:R-:W-:-:S04]  /*0430*/  FFMA R28, R29, R27, R28 ;  /* 0x0000001b1d1c7223 */ /* 0x000fc8000000001c */
[----:B------:R-:W-:Y:S01]  /*0440*/  FFMA R17, R9, R12, R28 ;  /* 0x0000000c09117223 */ /* 0x000fe2000000001c */
[----:B------:R-:W-:Y:S06]  /*0450*/  BRA.U UP1, `(.L_x_2) ;  /* 0xfffffffd015c7547 */ /* 0x000fec000b83ffff */
.L_x_1:
[----:B------:R-:W-:Y:S05]  /*0460*/  BRA.U !UP0, `(.L_x_0) ;  /* 0x0000000508107547 */ /* 0x000fea000b800000 */
[----:B------:R-:W-:Y:S02]  /*0470*/  UISETP.GE.U32.AND UP0, UPT, UR6, 0x4, UPT ;  /* 0x000000040600788c */ /* 0x000fe4000bf06070 */
[----:B------:R-:W-:-:S04]  /*0480*/  ULOP3.LUT UR7, UR5, 0x3, URZ, 0xc0, !UPT ;  /* 0x0000000305077892 */ /* 0x000fc8000f8ec0ff */
[----:B------:R-:W-:-:S03]  /*0490*/  UISETP.NE.AND UP1, UPT, UR7, URZ, UPT ;  /* 0x000000ff0700728c */ /* 0x000fc6000bf25270 */
[----:B------:R-:W-:Y:S08]  /*04a0*/  BRA.U !UP0, `(.L_x_3) ;  /* 0x0000000108707547 */ /* 0x000ff0000b800000 */
[----:B------:R-:W0:Y:S01]  /*04b0*/  LDC R13, c[0x0][0x394] ;  /* 0x0000e500ff0d7b82 */ /* 0x000e220000000800 */
[----:B------:R-:W1:Y:S01]  /*04c0*/  LDCU.64 UR10, c[0x0][0x388] ;  /* 0x00007100ff0a77ac */ /* 0x000e620008000a00 */
[C---:B------:R-:W-:Y:S02]  /*04d0*/  IADD3 R3, PT, PT, R14.reuse, UR4, RZ ;  /* 0x000000040e037c10 */ /* 0x040fe4000fffe0ff */
[----:B------:R-:W-:-:S04]  /*04e0*/  IADD3 R10, P0, PT, R14, UR4, RZ ;  /* 0x000000040e0a7c10 */ /* 0x000fc8000ff1e0ff */
[----:B------:R-:W2:Y:S08]  /*04f0*/  LDC.64 R6, c[0x0][0x398] ;  /* 0x0000e600ff067b82 */ /* 0x000eb00000000a00 */
[----:B------:R-:W3:Y:S01]  /*0500*/  LDC.64 R4, c[0x0][0x388] ;  /* 0x0000e200ff047b82 */ /* 0x000ee20000000a00 */
[----:B0-----:R-:W-:-:S04]  /*0510*/  IMAD R9, R13, UR4, R15 ;  /* 0x000000040d097c24 */ /* 0x001fc8000f8e020f */
[----:B--2---:R-:W-:-:S04]  /*0520*/  IMAD.WIDE R6, R9, 0x4, R6 ;  /* 0x0000000409067825 */ /* 0x004fc800078e0206 */
[----:B------:R-:W-:Y:S02]  /*0530*/  IMAD.WIDE R8, R13, 0x4, R6 ;  /* 0x000000040d087825 */ /* 0x000fe400078e0206 */
[----:B------:R-:W2:Y:S02]  /*0540*/  LDG.E R6, desc[UR8][R6.64] ;  /* 0x0000000806067981 */ /* 0x000ea4000c1e1900 */
[----:B---3--:R-:W-:Y:S01]  /*0550*/  IMAD.WIDE.U32 R4, R3, 0x4, R4 ;  /* 0x0000000403047825 */ /* 0x008fe200078e0004 */
[----:B------:R-:W-:Y:S02]  /*0560*/  IADD3.X R3, PT, PT, RZ, RZ, RZ, P0, !PT ;  /* 0x000000ffff037210 */ /* 0x000fe400007fe4ff */
[----:B-1----:R-:W-:-:S03]  /*0570*/  LEA R2, P0, R10, UR10, 0x2 ;  /* 0x0000000a0a027c11 */ /* 0x002fc6000f8010ff */
[----:B------:R-:W2:Y:S01]  /*0580*/  LDG.E R4, desc[UR8][R4.64] ;  /* 0x0000000804047981 */ /* 0x000ea2000c1e1900 */
[----:B------:R-:W-:Y:S01]  /*0590*/  LEA.HI.X R3, R10, UR11, R3, 0x2, P0 ;  /* 0x0000000b0a037c11 */ /* 0x000fe200080f1403 */
[C---:B------:R-:W-:Y:S02]  /*05a0*/  IMAD.WIDE R10, R13.reuse, 0x4, R8 ;  /* 0x000000040d0a7825 */ /* 0x040fe400078e0208 */
[----:B------:R-:W3:Y:S04]  /*05b0*/  LDG.E R8, desc[UR8][R8.64] ;  /* 0x0000000808087981 */ /* 0x000ee8000c1e1900 */
[----:B------:R-:W3:Y:S01]  /*05c0*/  LDG.E R16, desc[UR8][R2.64+0x4] ;  /* 0x0000040802107981 */ /* 0x000ee2000c1e1900 */
[----:B------:R-:W-:-:S03]  /*05d0*/  IMAD.WIDE R12, R13, 0x4, R10 ;  /* 0x000000040d0c7825 */ /* 0x000fc600078e020a */
[----:B------:R-:W4:Y:S04]  /*05e0*/  LDG.E R18, desc[UR8][R10.64] ;  /* 0x000000080a127981 */ /* 0x000f28000c1e1900 */
[----:B------:R-:W4:Y:S04]  /*05f0*/  LDG.E R19, desc[UR8][R2.64+0x8] ;  /* 0x0000080802137981 */ /* 0x000f28000c1e1900 */
[----:B------:R-:W5:Y:S04]  /*0600*/  LDG.E R21, desc[UR8][R2.64+0xc] ;  /* 0x00000c0802157981 */ /* 0x000f68000c1e1900 */
[----:B------:R-:W5:Y:S01]  /*0610*/  LDG.E R12, desc[UR8][R12.64] ;  /* 0x000000080c0c7981 */ /* 0x000f62000c1e1900 */
[----:B------:R-:W-:Y:S01]  /*0620*/  UIADD3 UR4, UPT, UPT, UR4, 0x4, URZ ;  /* 0x0000000404047890 */ /* 0x000fe2000fffe0ff */
[----:B--2---:R-:W-:-:S04]  /*0630*/  FFMA R17, R4, R6, R17 ;  /* 0x0000000604117223 */ /* 0x004fc80000000011 */
[----:B---3--:R-:W-:-:S04]  /*0640*/  FFMA R16, R16, R8, R17 ;  /* 0x0000000810107223 */ /* 0x008fc80000000011 */
[----:B----4-:R-:W-:-:S04]  /*0650*/  FFMA R16, R19, R18, R16 ;  /* 0x0000001213107223 */ /* 0x010fc80000000010 */
[----:B-----5:R-:W-:-:S07]  /*0660*/  FFMA R17, R21, R12, R16 ;  /* 0x0000000c15117223 */ /* 0x020fce0000000010 */
.L_x_3:
[----:B------:R-:W-:Y:S05]  /*0670*/  BRA.U !UP1, `(.L_x_0) ;  /* 0x00000001098c7547 */ /* 0x000fea000b800000 */
[----:B------:R-:W-:Y:S02]  /*0680*/  UISETP.NE.AND UP0, UPT, UR7, 0x1, UPT ;  /* 0x000000010700788c */ /* 0x000fe4000bf05270 */
[----:B------:R-:W-:-:S04]  /*0690*/  ULOP3.LUT UR5, UR5, 0x1, URZ, 0xc0, !UPT ;  /* 0x0000000105057892 */ /* 0x000fc8000f8ec0ff */
[----:B------:R-:W-:-:S03]  /*06a0*/  UISETP.NE.U32.AND UP1, UPT, UR5, 0x1, UPT ;  /* 0x000000010500788c */ /* 0x000fc6000bf25070 */
        /* <DEDUP_REMOVED lines=9> */
[----:B---3--:R-:W-:Y:S01]  /*0740*/  IMAD.WIDE.U32 R2, R7, 0x4, R2 ;  /* 0x0000000407027825 */ /* 0x008fe200078e0002 */
[----:B------:R-:W-:Y:S02]  /*0750*/  IADD3.X R7, PT, PT, RZ, RZ, RZ, P0, !PT ;  /* 0x000000ffff077210 */ /* 0x000fe400007fe4ff */
[----:B-1----:R-:W-:Y:S01]  /*0760*/  LEA R6, P0, R10, UR6, 0x2 ;  /* 0x000000060a067c11 */ /* 0x002fe2000f8010ff */
[----:B------:R-:W-:Y:S02]  /*0770*/  IMAD.WIDE R8, R8, 0x4, R4 ;  /* 0x0000000408087825 */ /* 0x000fe400078e0204 */
[----:B------:R-:W2:Y:S01]  /*0780*/  LDG.E R2, desc[UR8][R2.64] ;  /* 0x0000000802027981 */ /* 0x000ea2000c1e1900 */
[----:B------:R-:W-:-:S03]  /*0790*/  LEA.HI.X R7, R10, UR7, R7, 0x2, P0 ;  /* 0x000000070a077c11 */ /* 0x000fc600080f1407 */
[----:B------:R-:W2:Y:S04]  /*07a0*/  LDG.E R4, desc[UR8][R4.64] ;  /* 0x0000000804047981 */ /* 0x000ea8000c1e1900 */
[----:B------:R-:W3:Y:S04]  /*07b0*/  LDG.E R6, desc[UR8][R6.64+0x4] ;  /* 0x0000040806067981 */ /* 0x000ee8000c1e1900 */
[----:B------:R-:W3:Y:S01]  /*07c0*/  LDG.E R8, desc[UR8][R8.64] ;  /* 0x0000000808087981 */ /* 0x000ee2000c1e1900 */
[----:B------:R-:W-:Y:S01]  /*07d0*/  UIADD3 UR4, UPT, UPT, UR4, 0x2, URZ ;  /* 0x0000000204047890 */ /* 0x000fe2000fffe0ff */
[----:B--2---:R-:W-:-:S04]  /*07e0*/  FFMA R17, R2, R4, R17 ;  /* 0x0000000402117223 */ /* 0x004fc80000000011 */
[----:B---3--:R-:W-:-:S07]  /*07f0*/  FFMA R17, R6, R8, R17 ;  /* 0x0000000806117223 */ /* 0x008fce0000000011 */
.L_x_4:
[----:B------:R-:W-:Y:S05]  /*0800*/  BRA.U UP1, `(.L_x_0) ;  /* 0x0000000101287547 */ /* 0x000fea000b800000 */
[----:B------:R-:W0:Y:S01]  /*0810*/  LDC R6, c[0x0][0x394] ;  /* 0x0000e500ff067b82 */ /* 0x000e220000000800 */
[----:B------:R-:W-:-:S07]  /*0820*/  IADD3 R7, PT, PT, R14, UR4, RZ ;  /* 0x000000040e077c10 */ /* 0x000fce000fffe0ff */
[----:B------:R-:W1:Y:S08]  /*0830*/  LDC.64 R2, c[0x0][0x388] ;  /* 0x0000e200ff027b82 */ /* 0x000e700000000a00 */
[----:B------:R-:W2:Y:S01]  /*0840*/  LDC.64 R4, c[0x0][0x398] ;  /* 0x0000e600ff047b82 */ /* 0x000ea20000000a00 */
[----:B0-----:R-:W-:Y:S02]  /*0850*/  IMAD R9, R6, UR4, R15 ;  /* 0x0000000406097c24 */ /* 0x001fe4000f8e020f */
[----:B-1----:R-:W-:-:S06]  /*0860*/  IMAD.WIDE.U32 R2, R7, 0x4, R2 ;  /* 0x0000000407027825 */ /* 0x002fcc00078e0002 */
[----:B------:R-:W3:Y:S01]  /*0870*/  LDG.E R2, desc[UR8][R2.64] ;  /* 0x0000000802027981 */ /* 0x000ee2000c1e1900 */
[----:B--2---:R-:W-:-:S06]  /*0880*/  IMAD.WIDE R4, R9, 0x4, R4 ;  /* 0x0000000409047825 */ /* 0x004fcc00078e0204 */
[----:B------:R-:W3:Y:S02]  /*0890*/  LDG.E R4, desc[UR8][R4.64] ;  /* 0x0000000804047981 */ /* 0x000ee4000c1e1900 */
[----:B---3--:R-:W-:-:S07]  /*08a0*/  FFMA R17, R2, R4, R17 ;  /* 0x0000000402117223 */ /* 0x008fce0000000011 */
.L_x_0:
[----:B------:R-:W0:Y:S01]  /*08b0*/  LDC.64 R2, c[0x0][0x3a8] ;  /* 0x0000ea00ff027b82 */ /* 0x000e220000000a00 */
[----:B------:R-:W1:Y:S02]  /*08c0*/  LDCU UR4, c[0x0][0x3a4] ;  /* 0x00007480ff0477ac */ /* 0x000e640008000800 */
[----:B-1----:R-:W-:-:S04]  /*08d0*/  IMAD R15, R0, UR4, R15 ;  /* 0x00000004000f7c24 */ /* 0x002fc8000f8e020f */
[----:B0-----:R-:W-:-:S05]  /*08e0*/  IMAD.WIDE R2, R15, 0x4, R2 ;  /* 0x000000040f027825 */ /* 0x001fca00078e0202 */
[----:B------:R-:W-:Y:S01]  /*08f0*/  STG.E desc[UR8][R2.64], R17 ;  /* 0x0000001102007986 */ /* 0x000fe2000c101908 */
[----:B------:R-:W-:Y:S05]  /*0900*/  EXIT ;  /* 0x000000000000794d */ /* 0x000fea0003800000 */
.L_x_5:
[----:B------:R-:W-:-:S00]  /*0910*/  BRA `(.L_x_5) ;  /* 0xfffffffc00fc7947 */ /* 0x000fc0000383ffff */
[----:B------:R-:W-:-:S00]  /*0920*/  NOP ;  /* 0x0000000000007918 */ /* 0x000fc00000000000 */
        /* <DEDUP_REMOVED lines=13> */
.L_x_6:


//--------------------- .nv.shared.reserved.0     --------------------------
	.section	.nv.shared.reserved.0,"aw",@nobits
	.weak		__nv_reservedSMEM_offset_0_alias
	.size		__nv_reservedSMEM_offset_0_alias, 0, 64
	.other		__nv_reservedSMEM_offset_0_alias,@"STO_CUDA_RESERVED_SHARED STV_DEFAULT"
__nv_reservedSMEM_offset_0_alias:
	.zero		0
	.zero		64


//--------------------- .nv.constant0._Z6MatMul6MatrixS_S_ --------------------------
	.section	.nv.constant0._Z6MatMul6MatrixS_S_,"a",@progbits
	.sectionflags	@""
	.align	4
.nv.constant0._Z6MatMul6MatrixS_S_:
	.zero		944


//--------------------- SYMBOLS --------------------------

	.type		.nv.reservedSmem.offset0,@object
	.size		.nv.reservedSmem.offset0,0x4
